//
// Generated by NVIDIA NVVM Compiler
//
// Compiler Build ID: CL-36424714
// Cuda compilation tools, release 13.0, V13.0.88
// Based on NVVM 20.0.0
//

.version 9.0
.target sm_100
.address_size 64

	// .globl	_Z8inCirclePfS_Pi

.visible .entry _Z8inCirclePfS_Pi(
	.param .u64 .ptr .align 1 _Z8inCirclePfS_Pi_param_0,
	.param .u64 .ptr .align 1 _Z8inCirclePfS_Pi_param_1,
	.param .u64 .ptr .align 1 _Z8inCirclePfS_Pi_param_2
)
{
	.reg .pred 	%p<2>;
	.reg .b32 	%r<15>;
	.reg .b32 	%f<5>;
	.reg .b64 	%rd<12>;

	ld.param.u64 	%rd2, [_Z8inCirclePfS_Pi_param_0];
	ld.param.u64 	%rd3, [_Z8inCirclePfS_Pi_param_1];
	ld.param.u64 	%rd1, [_Z8inCirclePfS_Pi_param_2];
	cvta.to.global.u64 	%rd4, %rd3;
	cvta.to.global.u64 	%rd5, %rd2;
	mov.u32 	%r2, %nctaid.y;
	mov.u32 	%r3, %ctaid.x;
	mov.u32 	%r4, %ctaid.y;
	mad.lo.s32 	%r5, %r2, %r3, %r4;
	mov.u32 	%r6, %ntid.x;
	mov.u32 	%r7, %ntid.y;
	mov.u32 	%r8, %ntid.z;
	mov.u32 	%r9, %tid.x;
	mov.u32 	%r10, %tid.y;
	mov.u32 	%r11, %tid.z;
	mad.lo.s32 	%r12, %r5, %r6, %r9;
	mad.lo.s32 	%r13, %r12, %r7, %r10;
	mad.lo.s32 	%r1, %r13, %r8, %r11;
	mul.wide.s32 	%rd6, %r1, 4;
	add.s64 	%rd7, %rd5, %rd6;
	ld.global.f32 	%f1, [%rd7];
	add.s64 	%rd8, %rd4, %rd6;
	ld.global.f32 	%f2, [%rd8];
	mul.f32 	%f3, %f2, %f2;
	fma.rn.f32 	%f4, %f1, %f1, %f3;
	setp.gtu.f32 	%p1, %f4, 0f3F800000;
	@%p1 bra 	$L__BB0_2;
	cvta.to.global.u64 	%rd9, %rd1;
	add.s64 	%rd11, %rd9, %rd6;
	mov.b32 	%r14, 1;
	st.global.u32 	[%rd11], %r14;
$L__BB0_2:
	ret;

}


// ===== COMPILED SASS (sm_100) =====

	.target	sm_100

	.elftype	@"ET_EXEC"


//--------------------- .note.nv.tkinfo           --------------------------
	.section	.note.nv.tkinfo,"",@"SHT_NOTE"
	.sectionflags	@"SHF_NOTE_NV_TKINFO"
	.tkinfo
        /*0018*/ 	.word	0x00000002
        /*0030*/ 	.string	""
        /*0030*/ 	.string	"ptxas"
        /*0030*/ 	.string	"Cuda compilation tools, release 13.0, V13.0.88"
        /*0030*/ 	.string	"Build cuda_13.0.r13.0/compiler.36424714_0"
        /*0030*/ 	.string	"-arch sm_100 -m 64 "



//--------------------- .note.nv.cuinfo           --------------------------
	.section	.note.nv.cuinfo,"",@"SHT_NOTE"
	.sectionflags	@"SHF_NOTE_NV_CUINFO"
        /*0018*/ 	.short	0x0002
        /*001a*/ 	.short	0x0064
        /*001c*/ 	.short	0x0082
	.zero		2


//--------------------- .nv.info                  --------------------------
	.section	.nv.info,"",@"SHT_CUDA_INFO"
	.align	4


	//----- nvinfo : EIATTR_REGCOUNT
	.align		4
        /*0000*/ 	.byte	0x04, 0x2f
        /*0002*/ 	.short	(.L_1 - .L_0)
	.align		4
.L_0:
        /*0004*/ 	.word	index@(_Z8inCirclePfS_Pi)
        /*0008*/ 	.word	0x0000000e


	//----- nvinfo : EIATTR_FRAME_SIZE
	.align		4
.L_1:
        /*000c*/ 	.byte	0x04, 0x11
        /*000e*/ 	.short	(.L_3 - .L_2)
	.align		4
.L_2:
        /*0010*/ 	.word	index@(_Z8inCirclePfS_Pi)
        /*0014*/ 	.word	0x00000000


	//----- nvinfo : EIATTR_MIN_STACK_SIZE
	.align		4
.L_3:
        /*0018*/ 	.byte	0x04, 0x12
        /*001a*/ 	.short	(.L_5 - .L_4)
	.align		4
.L_4:
        /*001c*/ 	.word	index@(_Z8inCirclePfS_Pi)
        /*0020*/ 	.word	0x00000000
.L_5:


//--------------------- .nv.compat                --------------------------
	.section	.nv.compat,"",@"SHT_CUDA_COMPAT_INFO"
	.align	4
        /*0000*/ 	.byte	0x02, 0x09, 0x00, 0x00, 0x02, 0x02, 0x01, 0x00, 0x02, 0x05, 0x05, 0x00, 0x03, 0x07, 0x01, 0x01
        /*0010*/ 	.byte	0x02, 0x03, 0x00, 0x00, 0x02, 0x06, 0x01, 0x00, 0x04, 0x0b, 0x08, 0x00, 0x01, 0x00, 0x00, 0x00
        /*0020*/ 	.byte	0x00, 0x00, 0x00, 0x00


//--------------------- .nv.info._Z8inCirclePfS_Pi --------------------------
	.section	.nv.info._Z8inCirclePfS_Pi,"",@"SHT_CUDA_INFO"
	.sectionflags	@""
	.align	4


	//----- nvinfo : EIATTR_CUDA_API_VERSION
	.align		4
        /*0000*/ 	.byte	0x04, 0x37
        /*0002*/ 	.short	(.L_7 - .L_6)
.L_6:
        /*0004*/ 	.word	0x00000082


	//----- nvinfo : EIATTR_KPARAM_INFO
	.align		4
.L_7:
        /*0008*/ 	.byte	0x04, 0x17
        /*000a*/ 	.short	(.L_9 - .L_8)
.L_8:
        /*000c*/ 	.word	0x00000000
        /*0010*/ 	.short	0x0002
        /*0012*/ 	.short	0x0010
        /*0014*/ 	.byte	0x00, 0xf5, 0x21, 0x00


	//----- nvinfo : EIATTR_KPARAM_INFO
	.align		4
.L_9:
        /*0018*/ 	.byte	0x04, 0x17
        /*001a*/ 	.short	(.L_11 - .L_10)
.L_10:
        /*001c*/ 	.word	0x00000000
        /*0020*/ 	.short	0x0001
        /*0022*/ 	.short	0x0008
        /*0024*/ 	.byte	0x00, 0xf5, 0x21, 0x00


	//----- nvinfo : EIATTR_KPARAM_INFO
	.align		4
.L_11:
        /*0028*/ 	.byte	0x04, 0x17
        /*002a*/ 	.short	(.L_13 - .L_12)
.L_12:
        /*002c*/ 	.word	0x00000000
        /*0030*/ 	.short	0x0000
        /*0032*/ 	.short	0x0000
        /*0034*/ 	.byte	0x00, 0xf5, 0x21, 0x00


	//----- nvinfo : EIATTR_SPARSE_MMA_MASK
	.align		4
.L_13:
        /*0038*/ 	.byte	0x03, 0x50
        /*003a*/ 	.short	0x0000


	//----- nvinfo : EIATTR_MAXREG_COUNT
	.align		4
        /*003c*/ 	.byte	0x03, 0x1b
        /*003e*/ 	.short	0x00ff


	//----- nvinfo : EIATTR_MERCURY_ISA_VERSION
	.align		4
        /*0040*/ 	.byte	0x03, 0x5f
        /*0042*/ 	.short	0x0101


	//----- nvinfo : EIATTR_VRC_CTA_INIT_COUNT
	.align		4
        /*0044*/ 	.byte	0x02, 0x4a
	.zero		1
	.zero		1


	//----- nvinfo : EIATTR_EXIT_INSTR_OFFSETS
	.align		4
        /*0048*/ 	.byte	0x04, 0x1c
        /*004a*/ 	.short	(.L_15 - .L_14)


	//   ....[0]....
.L_14:
        /*004c*/ 	.word	0x00000180


	//   ....[1]....
        /*0050*/ 	.word	0x000001d0


	//----- nvinfo : EIATTR_CBANK_PARAM_SIZE
	.align		4
.L_15:
        /*0054*/ 	.byte	0x03, 0x19
        /*0056*/ 	.short	0x0018


	//----- nvinfo : EIATTR_PARAM_CBANK
	.align		4
        /*0058*/ 	.byte	0x04, 0x0a
        /*005a*/ 	.short	(.L_17 - .L_16)
	.align		4
.L_16:
        /*005c*/ 	.word	index@(.nv.constant0._Z8inCirclePfS_Pi)
        /*0060*/ 	.short	0x0380
        /*0062*/ 	.short	0x0018


	//----- nvinfo : EIATTR_SW_WAR
	.align		4
.L_17:
        /*0064*/ 	.byte	0x04, 0x36
        /*0066*/ 	.short	(.L_19 - .L_18)
.L_18:
        /*0068*/ 	.word	0x00000008
.L_19:


//--------------------- .nv.callgraph             --------------------------
	.section	.nv.callgraph,"",@"SHT_CUDA_CALLGRAPH"
	.align	4
	.sectionentsize	8
	.align		4
        /*0000*/ 	.word	0x00000000
	.align		4
        /*0004*/ 	.word	0xffffffff
	.align		4
        /*0008*/ 	.word	0x00000000
	.align		4
        /*000c*/ 	.word	0xfffffffe
	.align		4
        /*0010*/ 	.word	0x00000000
	.align		4
        /*0014*/ 	.word	0xfffffffd
	.align		4
        /*0018*/ 	.word	0x00000000
	.align		4
        /*001c*/ 	.word	0xfffffffc


//--------------------- .text._Z8inCirclePfS_Pi   --------------------------
	.section	.text._Z8inCirclePfS_Pi,"ax",@progbits
	.align	128
        .global         _Z8inCirclePfS_Pi
        .type           _Z8inCirclePfS_Pi,@function
        .size           _Z8inCirclePfS_Pi,(.L_x_1 - _Z8inCirclePfS_Pi)
        .other          _Z8inCirclePfS_Pi,@"STO_CUDA_ENTRY STV_DEFAULT"
_Z8inCirclePfS_Pi:
.text._Z8inCirclePfS_Pi:
[----:B------:R-:W-:Y:S01]  /*0000*/  LDC R1, c[0x0][0x37c] ;  /* 0x0000df00ff017b82 */ /* 0x000fe20000000800 */
[----:B------:R-:W0:Y:S07]  /*0010*/  S2R R7, SR_TID.X ;  /* 0x0000000000077919 */ /* 0x000e2e0000002100 */
[----:B------:R-:W-:Y:S01]  /*0020*/  S2UR UR5, SR_CTAID.X ;  /* 0x00000000000579c3 */ /* 0x000fe20000002500 */
[----:B------:R-:W1:Y:S01]  /*0030*/  LDCU UR4, c[0x0][0x374] ;  /* 0x00006e80ff0477ac */ /* 0x000e620008000800 */
[----:B------:R-:W2:Y:S01]  /*0040*/  S2R R9, SR_TID.Y ;  /* 0x0000000000097919 */ /* 0x000ea20000002200 */
[----:B------:R-:W3:Y:S05]  /*0050*/  S2R R11, SR_TID.Z ;  /* 0x00000000000b7919 */ /* 0x000eea0000002300 */
[----:B------:R-:W1:Y:S08]  /*0060*/  S2UR UR6, SR_CTAID.Y ;  /* 0x00000000000679c3 */ /* 0x000e700000002600 */
[----:B------:R-:W0:Y:S01]  /*0070*/  LDC R0, c[0x0][0x360] ;  /* 0x0000d800ff007b82 */ /* 0x000e220000000800 */
[----:B------:R-:W2:Y:S01]  /*0080*/  LDCU UR8, c[0x0][0x364] ;  /* 0x00006c80ff0877ac */ /* 0x000ea20008000800 */
[----:B------:R-:W3:Y:S06]  /*0090*/  LDCU UR9, c[0x0][0x368] ;  /* 0x00006d00ff0977ac */ /* 0x000eec0008000800 */
[----:B------:R-:W4:Y:S08]  /*00a0*/  LDC.64 R4, c[0x0][0x388] ;  /* 0x0000e200ff047b82 */ /* 0x000f300000000a00 */
[----:B------:R-:W5:Y:S01]  /*00b0*/  LDC.64 R2, c[0x0][0x380] ;  /* 0x0000e000ff027b82 */ /* 0x000f620000000a00 */
[----:B-1----:R-:W-:Y:S01]  /*00c0*/  UIMAD UR4, UR4, UR5, UR6 ;  /* 0x00000005040472a4 */ /* 0x002fe2000f8e0206 */
[----:B------:R-:W1:Y:S05]  /*00d0*/  LDCU.64 UR6, c[0x0][0x358] ;  /* 0x00006b00ff0677ac */ /* 0x000e6a0008000a00 */
[----:B0-----:R-:W-:-:S04]  /*00e0*/  IMAD R0, R0, UR4, R7 ;  /* 0x0000000400007c24 */ /* 0x001fc8000f8e0207 */
[----:B--2---:R-:W-:-:S04]  /*00f0*/  IMAD R0, R0, UR8, R9 ;  /* 0x0000000800007c24 */ /* 0x004fc8000f8e0209 */
[----:B---3--:R-:W-:-:S04]  /*0100*/  IMAD R7, R0, UR9, R11 ;  /* 0x0000000900077c24 */ /* 0x008fc8000f8e020b */
[----:B----4-:R-:W-:-:S04]  /*0110*/  IMAD.WIDE R4, R7, 0x4, R4 ;  /* 0x0000000407047825 */ /* 0x010fc800078e0204 */
[----:B-----5:R-:W-:Y:S02]  /*0120*/  IMAD.WIDE R2, R7, 0x4, R2 ;  /* 0x0000000407027825 */ /* 0x020fe400078e0202 */
[----:B-1----:R-:W2:Y:S04]  /*0130*/  LDG.E R4, desc[UR6][R4.64] ;  /* 0x0000000604047981 */ /* 0x002ea8000c1e1900 */
[----:B------:R-:W3:Y:S01]  /*0140*/  LDG.E R2, desc[UR6][R2.64] ;  /* 0x0000000602027981 */ /* 0x000ee2000c1e1900 */
[----:B--2---:R-:W-:-:S04]  /*0150*/  FMUL R9, R4, R4 ;  /* 0x0000000404097220 */ /* 0x004fc80000400000 */
[----:B---3--:R-:W-:-:S05]  /*0160*/  FFMA R9, R2, R2, R9 ;  /* 0x0000000202097223 */ /* 0x008fca0000000009 */
[----:B------:R-:W-:-:S13]  /*0170*/  FSETP.GTU.AND P0, PT, R9, 1, PT ;  /* 0x3f8000000900780b */ /* 0x000fda0003f0c000 */
[----:B------:R-:W-:Y:S05]  /*0180*/  @P0 EXIT ;  /* 0x000000000000094d */ /* 0x000fea0003800000 */
[----:B------:R-:W0:Y:S01]  /*0190*/  LDC.64 R2, c[0x0][0x390] ;  /* 0x0000e400ff027b82 */ /* 0x000e220000000a00 */
[----:B------:R-:W-:Y:S02]  /*01a0*/  HFMA2 R5, -RZ, RZ, 0, 5.9604644775390625e-08 ;  /* 0x00000001ff057431 */ /* 0x000fe400000001ff */
[----:B0-----:R-:W-:-:S05]  /*01b0*/  IMAD.WIDE R2, R7, 0x4, R2 ;  /* 0x0000000407027825 */ /* 0x001fca00078e0202 */
[----:B------:R-:W-:Y:S01]  /*01c0*/  STG.E desc[UR6][R2.64], R5 ;  /* 0x0000000502007986 */ /* 0x000fe2000c101906 */
[----:B------:R-:W-:Y:S05]  /*01d0*/  EXIT ;  /* 0x000000000000794d */ /* 0x000fea0003800000 */
.L_x_0:
[----:B------:R-:W-:-:S00]  /*01e0*/  BRA `(.L_x_0) ;  /* 0xfffffffc00fc7947 */ /* 0x000fc0000383ffff */
[----:B------:R-:W-:-:S00]  /*01f0*/  NOP ;  /* 0x0000000000007918 */ /* 0x000fc00000000000 */
        /* <DEDUP_REMOVED lines=8> */
.L_x_1:


//--------------------- .nv.shared.reserved.0     --------------------------
	.section	.nv.shared.reserved.0,"aw",@nobits
	.weak		__nv_reservedSMEM_offset_0_alias
	.size		__nv_reservedSMEM_offset_0_alias, 0, 64
	.other		__nv_reservedSMEM_offset_0_alias,@"STO_CUDA_RESERVED_SHARED STV_DEFAULT"
__nv_reservedSMEM_offset_0_alias:
	.zero		0
	.zero		64


//--------------------- .nv.constant0._Z8inCirclePfS_Pi --------------------------
	.section	.nv.constant0._Z8inCirclePfS_Pi,"a",@progbits
	.sectionflags	@""
	.align	4
.nv.constant0._Z8inCirclePfS_Pi:
	.zero		920


//--------------------- SYMBOLS --------------------------

	.type		.nv.reservedSmem.offset0,@object
	.size		.nv.reservedSmem.offset0,0x4
